//
// Generated by NVIDIA NVVM Compiler
//
// Compiler Build ID: CL-36424714
// Cuda compilation tools, release 13.0, V13.0.88
// Based on NVVM 20.0.0
//

.version 9.0
.target sm_100
.address_size 64

	// .globl	_Z7incisoAPfS_i

.visible .entry _Z7incisoAPfS_i(
	.param .u64 .ptr .align 1 _Z7incisoAPfS_i_param_0,
	.param .u64 .ptr .align 1 _Z7incisoAPfS_i_param_1,
	.param .u32 _Z7incisoAPfS_i_param_2
)
{
	.reg .pred 	%p<2>;
	.reg .b32 	%r<7>;
	.reg .b32 	%f<4>;
	.reg .b64 	%rd<8>;

	ld.param.u64 	%rd1, [_Z7incisoAPfS_i_param_0];
	ld.param.u64 	%rd2, [_Z7incisoAPfS_i_param_1];
	ld.param.u32 	%r2, [_Z7incisoAPfS_i_param_2];
	mov.u32 	%r3, %ntid.x;
	mov.u32 	%r4, %ctaid.x;
	mov.u32 	%r5, %tid.x;
	mad.lo.s32 	%r1, %r3, %r4, %r5;
	add.s32 	%r6, %r2, -1;
	setp.ge.s32 	%p1, %r1, %r6;
	@%p1 bra 	$L__BB0_2;
	cvta.to.global.u64 	%rd3, %rd2;
	cvta.to.global.u64 	%rd4, %rd1;
	mul.wide.s32 	%rd5, %r1, 4;
	add.s64 	%rd6, %rd3, %rd5;
	ld.global.f32 	%f1, [%rd6];
	ld.global.f32 	%f2, [%rd6+4];
	add.f32 	%f3, %f1, %f2;
	add.s64 	%rd7, %rd4, %rd5;
	st.global.f32 	[%rd7], %f3;
$L__BB0_2:
	ret;

}
	// .globl	_Z7incisoBPfS_i
.visible .entry _Z7incisoBPfS_i(
	.param .u64 .ptr .align 1 _Z7incisoBPfS_i_param_0,
	.param .u64 .ptr .align 1 _Z7incisoBPfS_i_param_1,
	.param .u32 _Z7incisoBPfS_i_param_2
)
{
	.reg .pred 	%p<4>;
	.reg .b32 	%r<10>;
	.reg .b32 	%f<5>;
	.reg .b64 	%rd<10>;

	ld.param.u64 	%rd1, [_Z7incisoBPfS_i_param_0];
	ld.param.u64 	%rd2, [_Z7incisoBPfS_i_param_1];
	ld.param.u32 	%r2, [_Z7incisoBPfS_i_param_2];
	mov.u32 	%r4, %ntid.x;
	mov.u32 	%r5, %ctaid.x;
	mov.u32 	%r6, %tid.x;
	mad.lo.s32 	%r7, %r4, %r5, %r6;
	setp.lt.s32 	%p1, %r7, 1;
	add.s32 	%r8, %r2, -1;
	setp.ge.s32 	%p2, %r7, %r8;
	or.pred  	%p3, %p1, %p2;
	@%p3 bra 	$L__BB1_2;
	cvta.to.global.u64 	%rd3, %rd2;
	cvta.to.global.u64 	%rd4, %rd1;
	mul.wide.u32 	%rd5, %r7, 4;
	add.s64 	%rd6, %rd3, %rd5;
	ld.global.f32 	%f1, [%rd6+4];
	add.s32 	%r9, %r7, -1;
	mul.wide.u32 	%rd7, %r9, 4;
	add.s64 	%rd8, %rd3, %rd7;
	ld.global.f32 	%f2, [%rd8];
	add.f32 	%f3, %f1, %f2;
	mul.f32 	%f4, %f3, 0f3F000000;
	add.s64 	%rd9, %rd4, %rd7;
	st.global.f32 	[%rd9], %f4;
$L__BB1_2:
	ret;

}


// ===== COMPILED SASS (sm_100) =====

	.target	sm_100

	.elftype	@"ET_EXEC"


//--------------------- .note.nv.tkinfo           --------------------------
	.section	.note.nv.tkinfo,"",@"SHT_NOTE"
	.sectionflags	@"SHF_NOTE_NV_TKINFO"
	.tkinfo
        /*0018*/ 	.word	0x00000002
        /*0030*/ 	.string	""
        /*0030*/ 	.string	"ptxas"
        /*0030*/ 	.string	"Cuda compilation tools, release 13.0, V13.0.88"
        /*0030*/ 	.string	"Build cuda_13.0.r13.0/compiler.36424714_0"
        /*0030*/ 	.string	"-arch sm_100 -m 64 "



//--------------------- .note.nv.cuinfo           --------------------------
	.section	.note.nv.cuinfo,"",@"SHT_NOTE"
	.sectionflags	@"SHF_NOTE_NV_CUINFO"
        /*0018*/ 	.short	0x0002
        /*001a*/ 	.short	0x0064
        /*001c*/ 	.short	0x0082
	.zero		2


//--------------------- .nv.info                  --------------------------
	.section	.nv.info,"",@"SHT_CUDA_INFO"
	.align	4


	//----- nvinfo : EIATTR_REGCOUNT
	.align		4
        /*0000*/ 	.byte	0x04, 0x2f
        /*0002*/ 	.short	(.L_1 - .L_0)
	.align		4
.L_0:
        /*0004*/ 	.word	index@(_Z7incisoAPfS_i)
        /*0008*/ 	.word	0x0000000c


	//----- nvinfo : EIATTR_FRAME_SIZE
	.align		4
.L_1:
        /*000c*/ 	.byte	0x04, 0x11
        /*000e*/ 	.short	(.L_3 - .L_2)
	.align		4
.L_2:
        /*0010*/ 	.word	index@(_Z7incisoAPfS_i)
        /*0014*/ 	.word	0x00000000


	//----- nvinfo : EIATTR_REGCOUNT
	.align		4
.L_3:
        /*0018*/ 	.byte	0x04, 0x2f
        /*001a*/ 	.short	(.L_5 - .L_4)
	.align		4
.L_4:
        /*001c*/ 	.word	index@(_Z7incisoBPfS_i)
        /*0020*/ 	.word	0x0000000c


	//----- nvinfo : EIATTR_FRAME_SIZE
	.align		4
.L_5:
        /*0024*/ 	.byte	0x04, 0x11
        /*0026*/ 	.short	(.L_7 - .L_6)
	.align		4
.L_6:
        /*0028*/ 	.word	index@(_Z7incisoBPfS_i)
        /*002c*/ 	.word	0x00000000


	//----- nvinfo : EIATTR_MIN_STACK_SIZE
	.align		4
.L_7:
        /*0030*/ 	.byte	0x04, 0x12
        /*0032*/ 	.short	(.L_9 - .L_8)
	.align		4
.L_8:
        /*0034*/ 	.word	index@(_Z7incisoBPfS_i)
        /*0038*/ 	.word	0x00000000


	//----- nvinfo : EIATTR_MIN_STACK_SIZE
	.align		4
.L_9:
        /*003c*/ 	.byte	0x04, 0x12
        /*003e*/ 	.short	(.L_11 - .L_10)
	.align		4
.L_10:
        /*0040*/ 	.word	index@(_Z7incisoAPfS_i)
        /*0044*/ 	.word	0x00000000
.L_11:


//--------------------- .nv.compat                --------------------------
	.section	.nv.compat,"",@"SHT_CUDA_COMPAT_INFO"
	.align	4
        /*0000*/ 	.byte	0x02, 0x09, 0x00, 0x00, 0x02, 0x02, 0x01, 0x00, 0x02, 0x05, 0x05, 0x00, 0x03, 0x07, 0x01, 0x01
        /*0010*/ 	.byte	0x02, 0x03, 0x00, 0x00, 0x02, 0x06, 0x01, 0x00, 0x04, 0x0b, 0x08, 0x00, 0x09, 0x00, 0x00, 0x00
        /*0020*/ 	.byte	0x00, 0x00, 0x00, 0x00


//--------------------- .nv.info._Z7incisoBPfS_i  --------------------------
	.section	.nv.info._Z7incisoBPfS_i,"",@"SHT_CUDA_INFO"
	.sectionflags	@""
	.align	4


	//----- nvinfo : EIATTR_CUDA_API_VERSION
	.align		4
        /*0000*/ 	.byte	0x04, 0x37
        /*0002*/ 	.short	(.L_13 - .L_12)
.L_12:
        /*0004*/ 	.word	0x00000082


	//----- nvinfo : EIATTR_KPARAM_INFO
	.align		4
.L_13:
        /*0008*/ 	.byte	0x04, 0x17
        /*000a*/ 	.short	(.L_15 - .L_14)
.L_14:
        /*000c*/ 	.word	0x00000000
        /*0010*/ 	.short	0x0002
        /*0012*/ 	.short	0x0010
        /*0014*/ 	.byte	0x00, 0xf0, 0x11, 0x00


	//----- nvinfo : EIATTR_KPARAM_INFO
	.align		4
.L_15:
        /*0018*/ 	.byte	0x04, 0x17
        /*001a*/ 	.short	(.L_17 - .L_16)
.L_16:
        /*001c*/ 	.word	0x00000000
        /*0020*/ 	.short	0x0001
        /*0022*/ 	.short	0x0008
        /*0024*/ 	.byte	0x00, 0xf5, 0x21, 0x00


	//----- nvinfo : EIATTR_KPARAM_INFO
	.align		4
.L_17:
        /*0028*/ 	.byte	0x04, 0x17
        /*002a*/ 	.short	(.L_19 - .L_18)
.L_18:
        /*002c*/ 	.word	0x00000000
        /*0030*/ 	.short	0x0000
        /*0032*/ 	.short	0x0000
        /*0034*/ 	.byte	0x00, 0xf5, 0x21, 0x00


	//----- nvinfo : EIATTR_SPARSE_MMA_MASK
	.align		4
.L_19:
        /*0038*/ 	.byte	0x03, 0x50
        /*003a*/ 	.short	0x0000


	//----- nvinfo : EIATTR_MAXREG_COUNT
	.align		4
        /*003c*/ 	.byte	0x03, 0x1b
        /*003e*/ 	.short	0x00ff


	//----- nvinfo : EIATTR_MERCURY_ISA_VERSION
	.align		4
        /*0040*/ 	.byte	0x03, 0x5f
        /*0042*/ 	.short	0x0101


	//----- nvinfo : EIATTR_VRC_CTA_INIT_COUNT
	.align		4
        /*0044*/ 	.byte	0x02, 0x4a
	.zero		1
	.zero		1


	//----- nvinfo : EIATTR_EXIT_INSTR_OFFSETS
	.align		4
        /*0048*/ 	.byte	0x04, 0x1c
        /*004a*/ 	.short	(.L_21 - .L_20)


	//   ....[0]....
.L_20:
        /*004c*/ 	.word	0x00000090


	//   ....[1]....
        /*0050*/ 	.word	0x00000160


	//----- nvinfo : EIATTR_CBANK_PARAM_SIZE
	.align		4
.L_21:
        /*0054*/ 	.byte	0x03, 0x19
        /*0056*/ 	.short	0x0014


	//----- nvinfo : EIATTR_PARAM_CBANK
	.align		4
        /*0058*/ 	.byte	0x04, 0x0a
        /*005a*/ 	.short	(.L_23 - .L_22)
	.align		4
.L_22:
        /*005c*/ 	.word	index@(.nv.constant0._Z7incisoBPfS_i)
        /*0060*/ 	.short	0x0380
        /*0062*/ 	.short	0x0014


	//----- nvinfo : EIATTR_SW_WAR
	.align		4
.L_23:
        /*0064*/ 	.byte	0x04, 0x36
        /*0066*/ 	.short	(.L_25 - .L_24)
.L_24:
        /*0068*/ 	.word	0x00000008
.L_25:


//--------------------- .nv.info._Z7incisoAPfS_i  --------------------------
	.section	.nv.info._Z7incisoAPfS_i,"",@"SHT_CUDA_INFO"
	.sectionflags	@""
	.align	4


	//----- nvinfo : EIATTR_CUDA_API_VERSION
	.align		4
        /*0000*/ 	.byte	0x04, 0x37
        /*0002*/ 	.short	(.L_27 - .L_26)
.L_26:
        /*0004*/ 	.word	0x00000082


	//----- nvinfo : EIATTR_KPARAM_INFO
	.align		4
.L_27:
        /*0008*/ 	.byte	0x04, 0x17
        /*000a*/ 	.short	(.L_29 - .L_28)
.L_28:
        /*000c*/ 	.word	0x00000000
        /*0010*/ 	.short	0x0002
        /*0012*/ 	.short	0x0010
        /*0014*/ 	.byte	0x00, 0xf0, 0x11, 0x00


	//----- nvinfo : EIATTR_KPARAM_INFO
	.align		4
.L_29:
        /*0018*/ 	.byte	0x04, 0x17
        /*001a*/ 	.short	(.L_31 - .L_30)
.L_30:
        /*001c*/ 	.word	0x00000000
        /*0020*/ 	.short	0x0001
        /*0022*/ 	.short	0x0008
        /*0024*/ 	.byte	0x00, 0xf5, 0x21, 0x00


	//----- nvinfo : EIATTR_KPARAM_INFO
	.align		4
.L_31:
        /*0028*/ 	.byte	0x04, 0x17
        /*002a*/ 	.short	(.L_33 - .L_32)
.L_32:
        /*002c*/ 	.word	0x00000000
        /*0030*/ 	.short	0x0000
        /*0032*/ 	.short	0x0000
        /*0034*/ 	.byte	0x00, 0xf5, 0x21, 0x00


	//----- nvinfo : EIATTR_SPARSE_MMA_MASK
	.align		4
.L_33:
        /*0038*/ 	.byte	0x03, 0x50
        /*003a*/ 	.short	0x0000


	//----- nvinfo : EIATTR_MAXREG_COUNT
	.align		4
        /*003c*/ 	.byte	0x03, 0x1b
        /*003e*/ 	.short	0x00ff


	//----- nvinfo : EIATTR_MERCURY_ISA_VERSION
	.align		4
        /*0040*/ 	.byte	0x03, 0x5f
        /*0042*/ 	.short	0x0101


	//----- nvinfo : EIATTR_VRC_CTA_INIT_COUNT
	.align		4
        /*0044*/ 	.byte	0x02, 0x4a
	.zero		1
	.zero		1


	//----- nvinfo : EIATTR_EXIT_INSTR_OFFSETS
	.align		4
        /*0048*/ 	.byte	0x04, 0x1c
        /*004a*/ 	.short	(.L_35 - .L_34)


	//   ....[0]....
.L_34:
        /*004c*/ 	.word	0x00000080


	//   ....[1]....
        /*0050*/ 	.word	0x00000120


	//----- nvinfo : EIATTR_CBANK_PARAM_SIZE
	.align		4
.L_35:
        /*0054*/ 	.byte	0x03, 0x19
        /*0056*/ 	.short	0x0014


	//----- nvinfo : EIATTR_PARAM_CBANK
	.align		4
        /*0058*/ 	.byte	0x04, 0x0a
        /*005a*/ 	.short	(.L_37 - .L_36)
	.align		4
.L_36:
        /*005c*/ 	.word	index@(.nv.constant0._Z7incisoAPfS_i)
        /*0060*/ 	.short	0x0380
        /*0062*/ 	.short	0x0014


	//----- nvinfo : EIATTR_SW_WAR
	.align		4
.L_37:
        /*0064*/ 	.byte	0x04, 0x36
        /*0066*/ 	.short	(.L_39 - .L_38)
.L_38:
        /*0068*/ 	.word	0x00000008
.L_39:


//--------------------- .nv.callgraph             --------------------------
	.section	.nv.callgraph,"",@"SHT_CUDA_CALLGRAPH"
	.align	4
	.sectionentsize	8
	.align		4
        /*0000*/ 	.word	0x00000000
	.align		4
        /*0004*/ 	.word	0xffffffff
	.align		4
        /*0008*/ 	.word	0x00000000
	.align		4
        /*000c*/ 	.word	0xfffffffe
	.align		4
        /*0010*/ 	.word	0x00000000
	.align		4
        /*0014*/ 	.word	0xfffffffd
	.align		4
        /*0018*/ 	.word	0x00000000
	.align		4
        /*001c*/ 	.word	0xfffffffc


//--------------------- .text._Z7incisoBPfS_i     --------------------------
	.section	.text._Z7incisoBPfS_i,"ax",@progbits
	.align	128
        .global         _Z7incisoBPfS_i
        .type           _Z7incisoBPfS_i,@function
        .size           _Z7incisoBPfS_i,(.L_x_2 - _Z7incisoBPfS_i)
        .other          _Z7incisoBPfS_i,@"STO_CUDA_ENTRY STV_DEFAULT"
_Z7incisoBPfS_i:
.text._Z7incisoBPfS_i:
[----:B------:R-:W-:Y:S01]  /*0000*/  LDC R1, c[0x0][0x37c] ;  /* 0x0000df00ff017b82 */ /* 0x000fe20000000800 */
[----:B------:R-:W0:Y:S01]  /*0010*/  S2R R3, SR_CTAID.X ;  /* 0x0000000000037919 */ /* 0x000e220000002500 */
[----:B------:R-:W1:Y:S01]  /*0020*/  LDCU UR4, c[0x0][0x390] ;  /* 0x00007200ff0477ac */ /* 0x000e620008000800 */
[----:B------:R-:W0:Y:S01]  /*0030*/  S2R R0, SR_TID.X ;  /* 0x0000000000007919 */ /* 0x000e220000002100 */
[----:B------:R-:W0:Y:S01]  /*0040*/  LDCU UR5, c[0x0][0x360] ;  /* 0x00006c00ff0577ac */ /* 0x000e220008000800 */
[----:B-1----:R-:W-:Y:S01]  /*0050*/  UIADD3 UR4, UPT, UPT, UR4, -0x1, URZ ;  /* 0xffffffff04047890 */ /* 0x002fe2000fffe0ff */
[----:B0-----:R-:W-:-:S05]  /*0060*/  IMAD R3, R3, UR5, R0 ;  /* 0x0000000503037c24 */ /* 0x001fca000f8e0200 */
[----:B------:R-:W-:-:S04]  /*0070*/  ISETP.GE.AND P0, PT, R3, UR4, PT ;  /* 0x0000000403007c0c */ /* 0x000fc8000bf06270 */
[----:B------:R-:W-:-:S13]  /*0080*/  ISETP.LT.OR P0, PT, R3, 0x1, P0 ;  /* 0x000000010300780c */ /* 0x000fda0000701670 */
[----:B------:R-:W-:Y:S05]  /*0090*/  @P0 EXIT ;  /* 0x000000000000094d */ /* 0x000fea0003800000 */
[----:B------:R-:W0:Y:S01]  /*00a0*/  LDC.64 R4, c[0x0][0x388] ;  /* 0x0000e200ff047b82 */ /* 0x000e220000000a00 */
[----:B------:R-:W1:Y:S01]  /*00b0*/  LDCU.64 UR4, c[0x0][0x358] ;  /* 0x00006b00ff0477ac */ /* 0x000e620008000a00 */
[----:B------:R-:W-:-:S06]  /*00c0*/  IADD3 R9, PT, PT, R3, -0x1, RZ ;  /* 0xffffffff03097810 */ /* 0x000fcc0007ffe0ff */
[----:B------:R-:W2:Y:S01]  /*00d0*/  LDC.64 R6, c[0x0][0x380] ;  /* 0x0000e000ff067b82 */ /* 0x000ea20000000a00 */
[----:B0-----:R-:W-:-:S04]  /*00e0*/  IMAD.WIDE.U32 R2, R3, 0x4, R4 ;  /* 0x0000000403027825 */ /* 0x001fc800078e0004 */
[C---:B------:R-:W-:Y:S02]  /*00f0*/  IMAD.WIDE.U32 R4, R9.reuse, 0x4, R4 ;  /* 0x0000000409047825 */ /* 0x040fe400078e0004 */
[----:B-1----:R-:W3:Y:S04]  /*0100*/  LDG.E R2, desc[UR4][R2.64+0x4] ;  /* 0x0000040402027981 */ /* 0x002ee8000c1e1900 */
[----:B------:R-:W3:Y:S01]  /*0110*/  LDG.E R5, desc[UR4][R4.64] ;  /* 0x0000000404057981 */ /* 0x000ee2000c1e1900 */
[----:B--2---:R-:W-:-:S04]  /*0120*/  IMAD.WIDE.U32 R6, R9, 0x4, R6 ;  /* 0x0000000409067825 */ /* 0x004fc800078e0006 */
[----:B---3--:R-:W-:-:S04]  /*0130*/  FADD R0, R2, R5 ;  /* 0x0000000502007221 */ /* 0x008fc80000000000 */
[----:B------:R-:W-:-:S05]  /*0140*/  FMUL R9, R0, 0.5 ;  /* 0x3f00000000097820 */ /* 0x000fca0000400000 */
[----:B------:R-:W-:Y:S01]  /*0150*/  STG.E desc[UR4][R6.64], R9 ;  /* 0x0000000906007986 */ /* 0x000fe2000c101904 */
[----:B------:R-:W-:Y:S05]  /*0160*/  EXIT ;  /* 0x000000000000794d */ /* 0x000fea0003800000 */
.L_x_0:
[----:B------:R-:W-:-:S00]  /*0170*/  BRA `(.L_x_0) ;  /* 0xfffffffc00fc7947 */ /* 0x000fc0000383ffff */
[----:B------:R-:W-:-:S00]  /*0180*/  NOP ;  /* 0x0000000000007918 */ /* 0x000fc00000000000 */
[----:B------:R-:W-:-:S00]  /*0190*/  NOP ;  /* 0x0000000000007918 */ /* 0x000fc00000000000 */
[----:B------:R-:W-:-:S00]  /*01a0*/  NOP ;  /* 0x0000000000007918 */ /* 0x000fc00000000000 */
[----:B------:R-:W-:-:S00]  /*01b0*/  NOP ;  /* 0x0000000000007918 */ /* 0x000fc00000000000 */
[----:B------:R-:W-:-:S00]  /*01c0*/  NOP ;  /* 0x0000000000007918 */ /* 0x000fc00000000000 */
[----:B------:R-:W-:-:S00]  /*01d0*/  NOP ;  /* 0x0000000000007918 */ /* 0x000fc00000000000 */
[----:B------:R-:W-:-:S00]  /*01e0*/  NOP ;  /* 0x0000000000007918 */ /* 0x000fc00000000000 */
[----:B------:R-:W-:-:S00]  /*01f0*/  NOP ;  /* 0x0000000000007918 */ /* 0x000fc00000000000 */
.L_x_2:


//--------------------- .text._Z7incisoAPfS_i     --------------------------
	.section	.text._Z7incisoAPfS_i,"ax",@progbits
	.align	128
        .global         _Z7incisoAPfS_i
        .type           _Z7incisoAPfS_i,@function
        .size           _Z7incisoAPfS_i,(.L_x_3 - _Z7incisoAPfS_i)
        .other          _Z7incisoAPfS_i,@"STO_CUDA_ENTRY STV_DEFAULT"
_Z7incisoAPfS_i:
.text._Z7incisoAPfS_i:
[----:B------:R-:W-:Y:S01]  /*0000*/  LDC R1, c[0x0][0x37c] ;  /* 0x0000df00ff017b82 */ /* 0x000fe20000000800 */
[----:B------:R-:W0:Y:S01]  /*0010*/  S2R R7, SR_CTAID.X ;  /* 0x0000000000077919 */ /* 0x000e220000002500 */
[----:B------:R-:W1:Y:S01]  /*0020*/  LDCU UR4, c[0x0][0x390] ;  /* 0x00007200ff0477ac */ /* 0x000e620008000800 */
[----:B------:R-:W0:Y:S01]  /*0030*/  S2R R0, SR_TID.X ;  /* 0x0000000000007919 */ /* 0x000e220000002100 */
[----:B------:R-:W0:Y:S01]  /*0040*/  LDCU UR5, c[0x0][0x360] ;  /* 0x00006c00ff0577ac */ /* 0x000e220008000800 */
[----:B-1----:R-:W-:Y:S01]  /*0050*/  UIADD3 UR4, UPT, UPT, UR4, -0x1, URZ ;  /* 0xffffffff04047890 */ /* 0x002fe2000fffe0ff */
[----:B0-----:R-:W-:-:S05]  /*0060*/  IMAD R7, R7, UR5, R0 ;  /* 0x0000000507077c24 */ /* 0x001fca000f8e0200 */
[----:B------:R-:W-:-:S13]  /*0070*/  ISETP.GE.AND P0, PT, R7, UR4, PT ;  /* 0x0000000407007c0c */ /* 0x000fda000bf06270 */
[----:B------:R-:W-:Y:S05]  /*0080*/  @P0 EXIT ;  /* 0x000000000000094d */ /* 0x000fea0003800000 */
[----:B------:R-:W0:Y:S01]  /*0090*/  LDC.64 R2, c[0x0][0x388] ;  /* 0x0000e200ff027b82 */ /* 0x000e220000000a00 */
[----:B------:R-:W1:Y:S07]  /*00a0*/  LDCU.64 UR4, c[0x0][0x358] ;  /* 0x00006b00ff0477ac */ /* 0x000e6e0008000a00 */
[----:B------:R-:W2:Y:S01]  /*00b0*/  LDC.64 R4, c[0x0][0x380] ;  /* 0x0000e000ff047b82 */ /* 0x000ea20000000a00 */
[----:B0-----:R-:W-:-:S05]  /*00c0*/  IMAD.WIDE R2, R7, 0x4, R2 ;  /* 0x0000000407027825 */ /* 0x001fca00078e0202 */
[----:B-1----:R-:W3:Y:S04]  /*00d0*/  LDG.E R0, desc[UR4][R2.64] ;  /* 0x0000000402007981 */ /* 0x002ee8000c1e1900 */
[----:B------:R-:W3:Y:S01]  /*00e0*/  LDG.E R9, desc[UR4][R2.64+0x4] ;  /* 0x0000040402097981 */ /* 0x000ee2000c1e1900 */
[----:B--2---:R-:W-:-:S04]  /*00f0*/  IMAD.WIDE R4, R7, 0x4, R4 ;  /* 0x0000000407047825 */ /* 0x004fc800078e0204 */
[----:B---3--:R-:W-:-:S05]  /*0100*/  FADD R9, R0, R9 ;  /* 0x0000000900097221 */ /* 0x008fca0000000000 */
[----:B------:R-:W-:Y:S01]  /*0110*/  STG.E desc[UR4][R4.64], R9 ;  /* 0x0000000904007986 */ /* 0x000fe2000c101904 */
[----:B------:R-:W-:Y:S05]  /*0120*/  EXIT ;  /* 0x000000000000794d */ /* 0x000fea0003800000 */
.L_x_1:
        /* <DEDUP_REMOVED lines=13> */
.L_x_3:


//--------------------- .nv.shared.reserved.0     --------------------------
	.section	.nv.shared.reserved.0,"aw",@nobits
	.weak		__nv_reservedSMEM_offset_0_alias
	.size		__nv_reservedSMEM_offset_0_alias, 0, 64
	.other		__nv_reservedSMEM_offset_0_alias,@"STO_CUDA_RESERVED_SHARED STV_DEFAULT"
__nv_reservedSMEM_offset_0_alias:
	.zero		0
	.zero		64


//--------------------- .nv.constant0._Z7incisoBPfS_i --------------------------
	.section	.nv.constant0._Z7incisoBPfS_i,"a",@progbits
	.sectionflags	@""
	.align	4
.nv.constant0._Z7incisoBPfS_i:
	.zero		916


//--------------------- .nv.constant0._Z7incisoAPfS_i --------------------------
	.section	.nv.constant0._Z7incisoAPfS_i,"a",@progbits
	.sectionflags	@""
	.align	4
.nv.constant0._Z7incisoAPfS_i:
	.zero		916


//--------------------- SYMBOLS --------------------------

	.type		.nv.reservedSmem.offset0,@object
	.size		.nv.reservedSmem.offset0,0x4
